//
// Generated by NVIDIA NVVM Compiler
//
// Compiler Build ID: CL-36424714
// Cuda compilation tools, release 13.0, V13.0.88
// Based on NVVM 20.0.0
//

.version 9.0
.target sm_100
.address_size 64

	// .globl	_Z22next_generation_sharedPiS_ii
// _ZZ22next_generation_sharedPiS_iiE11shared_grid has been demoted

.visible .entry _Z22next_generation_sharedPiS_ii(
	.param .u64 .ptr .align 1 _Z22next_generation_sharedPiS_ii_param_0,
	.param .u64 .ptr .align 1 _Z22next_generation_sharedPiS_ii_param_1,
	.param .u32 _Z22next_generation_sharedPiS_ii_param_2,
	.param .u32 _Z22next_generation_sharedPiS_ii_param_3
)
{
	.reg .pred 	%p<43>;
	.reg .b32 	%r<70>;
	.reg .b64 	%rd<27>;
	// demoted variable
	.shared .align 4 .b8 _ZZ22next_generation_sharedPiS_iiE11shared_grid[1296];
	ld.param.u64 	%rd6, [_Z22next_generation_sharedPiS_ii_param_0];
	ld.param.u64 	%rd7, [_Z22next_generation_sharedPiS_ii_param_1];
	ld.param.u32 	%r17, [_Z22next_generation_sharedPiS_ii_param_2];
	ld.param.u32 	%r16, [_Z22next_generation_sharedPiS_ii_param_3];
	cvta.to.global.u64 	%rd1, %rd7;
	cvta.to.global.u64 	%rd2, %rd6;
	mov.u32 	%r1, %tid.x;
	mov.u32 	%r2, %tid.y;
	mov.u32 	%r18, %ctaid.x;
	mov.u32 	%r19, %ctaid.y;
	mov.u32 	%r3, %ntid.x;
	mad.lo.s32 	%r4, %r18, %r3, %r1;
	mov.u32 	%r5, %ntid.y;
	mad.lo.s32 	%r20, %r19, %r5, %r2;
	setp.ge.s32 	%p1, %r4, %r16;
	setp.ge.s32 	%p2, %r20, %r17;
	mov.u32 	%r21, _ZZ22next_generation_sharedPiS_iiE11shared_grid;
	mad.lo.s32 	%r7, %r2, 72, %r21;
	or.pred  	%p3, %p1, %p2;
	@%p3 bra 	$L__BB0_19;
	mul.lo.s32 	%r8, %r16, %r20;
	add.s32 	%r22, %r8, %r4;
	mul.wide.s32 	%rd8, %r22, 4;
	add.s64 	%rd3, %rd2, %rd8;
	ld.global.u32 	%r23, [%rd3];
	add.s32 	%r9, %r7, 72;
	shl.b32 	%r24, %r1, 2;
	add.s32 	%r10, %r9, %r24;
	st.shared.u32 	[%r10+4], %r23;
	setp.ne.s32 	%p4, %r2, 0;
	@%p4 bra 	$L__BB0_8;
	setp.eq.s32 	%p5, %r20, 0;
	add.s32 	%r11, %r21, %r24;
	@%p5 bra 	$L__BB0_4;
	sub.s32 	%r27, %r8, %r16;
	add.s32 	%r28, %r27, %r4;
	mul.wide.s32 	%rd9, %r28, 4;
	add.s64 	%rd10, %rd2, %rd9;
	ld.global.u32 	%r29, [%rd10];
	st.shared.u32 	[%r11+4], %r29;
$L__BB0_4:
	setp.ne.s32 	%p6, %r1, 0;
	setp.lt.s32 	%p7, %r4, 1;
	or.pred  	%p8, %p6, %p7;
	setp.eq.s32 	%p9, %r20, 0;
	sub.s32 	%r30, %r8, %r16;
	cvt.s64.s32 	%rd11, %r30;
	cvt.s64.s32 	%rd12, %r4;
	add.s64 	%rd13, %rd12, %rd11;
	shl.b64 	%rd14, %rd13, 2;
	add.s64 	%rd4, %rd2, %rd14;
	or.pred  	%p10, %p9, %p8;
	@%p10 bra 	$L__BB0_6;
	ld.global.u32 	%r31, [%rd4+-4];
	st.shared.u32 	[_ZZ22next_generation_sharedPiS_iiE11shared_grid], %r31;
$L__BB0_6:
	setp.eq.s32 	%p11, %r20, 0;
	add.s32 	%r32, %r3, -1;
	setp.ne.s32 	%p12, %r1, %r32;
	add.s32 	%r33, %r16, -1;
	setp.ge.s32 	%p13, %r4, %r33;
	or.pred  	%p14, %p12, %p13;
	or.pred  	%p15, %p11, %p14;
	@%p15 bra 	$L__BB0_8;
	ld.global.u32 	%r34, [%rd4+4];
	st.shared.u32 	[%r11+8], %r34;
$L__BB0_8:
	add.s32 	%r35, %r5, -1;
	setp.ne.s32 	%p16, %r2, %r35;
	@%p16 bra 	$L__BB0_15;
	add.s32 	%r12, %r17, -1;
	setp.ge.u32 	%p17, %r20, %r12;
	@%p17 bra 	$L__BB0_11;
	mul.wide.s32 	%rd15, %r16, 4;
	add.s64 	%rd16, %rd3, %rd15;
	ld.global.u32 	%r36, [%rd16];
	st.shared.u32 	[%r10+76], %r36;
$L__BB0_11:
	setp.ge.u32 	%p18, %r20, %r12;
	setp.ne.s32 	%p19, %r1, 0;
	setp.lt.s32 	%p20, %r4, 1;
	or.pred  	%p21, %p19, %p20;
	add.s32 	%r37, %r8, %r16;
	cvt.s64.s32 	%rd17, %r37;
	cvt.s64.s32 	%rd18, %r4;
	add.s64 	%rd19, %rd18, %rd17;
	shl.b64 	%rd20, %rd19, 2;
	add.s64 	%rd5, %rd2, %rd20;
	or.pred  	%p22, %p21, %p18;
	@%p22 bra 	$L__BB0_13;
	ld.global.u32 	%r38, [%rd5+-4];
	st.shared.u32 	[%r7+144], %r38;
$L__BB0_13:
	setp.ge.u32 	%p23, %r20, %r12;
	add.s32 	%r39, %r3, -1;
	setp.ne.s32 	%p24, %r1, %r39;
	add.s32 	%r40, %r16, -1;
	setp.ge.s32 	%p25, %r4, %r40;
	or.pred  	%p26, %p24, %p25;
	or.pred  	%p27, %p23, %p26;
	@%p27 bra 	$L__BB0_15;
	ld.global.u32 	%r41, [%rd5+4];
	st.shared.u32 	[%r10+80], %r41;
$L__BB0_15:
	setp.ne.s32 	%p28, %r1, 0;
	setp.lt.s32 	%p29, %r4, 1;
	or.pred  	%p30, %p28, %p29;
	@%p30 bra 	$L__BB0_17;
	ld.global.u32 	%r42, [%rd3+-4];
	st.shared.u32 	[%r9], %r42;
$L__BB0_17:
	add.s32 	%r43, %r3, -1;
	setp.ne.s32 	%p31, %r1, %r43;
	add.s32 	%r44, %r16, -1;
	setp.ge.s32 	%p32, %r4, %r44;
	or.pred  	%p33, %p31, %p32;
	@%p33 bra 	$L__BB0_19;
	ld.global.u32 	%r45, [%rd3+4];
	st.shared.u32 	[%r10+8], %r45;
$L__BB0_19:
	bar.sync 	0;
	setp.lt.s32 	%p34, %r4, 1;
	add.s32 	%r46, %r16, -1;
	setp.ge.s32 	%p35, %r4, %r46;
	or.pred  	%p36, %p34, %p35;
	setp.eq.s32 	%p37, %r20, 0;
	or.pred  	%p38, %p37, %p36;
	add.s32 	%r47, %r17, -1;
	setp.ge.s32 	%p39, %r20, %r47;
	or.pred  	%p40, %p38, %p39;
	@%p40 bra 	$L__BB0_25;
	shl.b32 	%r48, %r1, 2;
	add.s32 	%r13, %r7, %r48;
	ld.shared.u32 	%r49, [%r13];
	ld.shared.u32 	%r50, [%r13+4];
	add.s32 	%r51, %r50, %r49;
	ld.shared.u32 	%r52, [%r13+8];
	add.s32 	%r53, %r51, %r52;
	ld.shared.u32 	%r54, [%r13+72];
	add.s32 	%r55, %r53, %r54;
	ld.shared.u32 	%r56, [%r13+80];
	add.s32 	%r57, %r55, %r56;
	ld.shared.u32 	%r58, [%r13+144];
	add.s32 	%r59, %r57, %r58;
	ld.shared.u32 	%r60, [%r13+148];
	add.s32 	%r61, %r59, %r60;
	ld.shared.u32 	%r62, [%r13+152];
	add.s32 	%r14, %r61, %r62;
	add.s32 	%r63, %r14, -4;
	setp.gt.u32 	%p41, %r63, -3;
	@%p41 bra 	$L__BB0_22;
	mad.lo.s32 	%r68, %r16, %r20, %r4;
	mul.wide.s32 	%rd25, %r68, 4;
	add.s64 	%rd26, %rd1, %rd25;
	mov.b32 	%r69, 0;
	st.global.u32 	[%rd26], %r69;
	bra.uni 	$L__BB0_25;
$L__BB0_22:
	setp.ne.s32 	%p42, %r14, 3;
	@%p42 bra 	$L__BB0_24;
	mad.lo.s32 	%r66, %r16, %r20, %r4;
	mul.wide.s32 	%rd23, %r66, 4;
	add.s64 	%rd24, %rd1, %rd23;
	mov.b32 	%r67, 1;
	st.global.u32 	[%rd24], %r67;
	bra.uni 	$L__BB0_25;
$L__BB0_24:
	ld.shared.u32 	%r64, [%r13+76];
	mad.lo.s32 	%r65, %r16, %r20, %r4;
	mul.wide.s32 	%rd21, %r65, 4;
	add.s64 	%rd22, %rd1, %rd21;
	st.global.u32 	[%rd22], %r64;
$L__BB0_25:
	ret;

}


// ===== COMPILED SASS (sm_100) =====

	.target	sm_100

	.elftype	@"ET_EXEC"


//--------------------- .note.nv.tkinfo           --------------------------
	.section	.note.nv.tkinfo,"",@"SHT_NOTE"
	.sectionflags	@"SHF_NOTE_NV_TKINFO"
	.tkinfo
        /*0018*/ 	.word	0x00000002
        /*0030*/ 	.string	""
        /*0030*/ 	.string	"ptxas"
        /*0030*/ 	.string	"Cuda compilation tools, release 13.0, V13.0.88"
        /*0030*/ 	.string	"Build cuda_13.0.r13.0/compiler.36424714_0"
        /*0030*/ 	.string	"-arch sm_100 -m 64 "



//--------------------- .note.nv.cuinfo           --------------------------
	.section	.note.nv.cuinfo,"",@"SHT_NOTE"
	.sectionflags	@"SHF_NOTE_NV_CUINFO"
        /*0018*/ 	.short	0x0002
        /*001a*/ 	.short	0x0064
        /*001c*/ 	.short	0x0082
	.zero		2


//--------------------- .nv.info                  --------------------------
	.section	.nv.info,"",@"SHT_CUDA_INFO"
	.align	4


	//----- nvinfo : EIATTR_REGCOUNT
	.align		4
        /*0000*/ 	.byte	0x04, 0x2f
        /*0002*/ 	.short	(.L_1 - .L_0)
	.align		4
.L_0:
        /*0004*/ 	.word	index@(_Z22next_generation_sharedPiS_ii)
        /*0008*/ 	.word	0x00000017


	//----- nvinfo : EIATTR_FRAME_SIZE
	.align		4
.L_1:
        /*000c*/ 	.byte	0x04, 0x11
        /*000e*/ 	.short	(.L_3 - .L_2)
	.align		4
.L_2:
        /*0010*/ 	.word	index@(_Z22next_generation_sharedPiS_ii)
        /*0014*/ 	.word	0x00000000


	//----- nvinfo : EIATTR_MIN_STACK_SIZE
	.align		4
.L_3:
        /*0018*/ 	.byte	0x04, 0x12
        /*001a*/ 	.short	(.L_5 - .L_4)
	.align		4
.L_4:
        /*001c*/ 	.word	index@(_Z22next_generation_sharedPiS_ii)
        /*0020*/ 	.word	0x00000000
.L_5:


//--------------------- .nv.compat                --------------------------
	.section	.nv.compat,"",@"SHT_CUDA_COMPAT_INFO"
	.align	4
        /*0000*/ 	.byte	0x02, 0x09, 0x00, 0x00, 0x02, 0x02, 0x01, 0x00, 0x02, 0x05, 0x05, 0x00, 0x03, 0x07, 0x01, 0x01
        /*0010*/ 	.byte	0x02, 0x03, 0x00, 0x00, 0x02, 0x06, 0x01, 0x00, 0x04, 0x0b, 0x08, 0x00, 0x09, 0x00, 0x00, 0x00
        /*0020*/ 	.byte	0x00, 0x00, 0x00, 0x00


//--------------------- .nv.info._Z22next_generation_sharedPiS_ii --------------------------
	.section	.nv.info._Z22next_generation_sharedPiS_ii,"",@"SHT_CUDA_INFO"
	.sectionflags	@""
	.align	4


	//----- nvinfo : EIATTR_CUDA_API_VERSION
	.align		4
        /*0000*/ 	.byte	0x04, 0x37
        /*0002*/ 	.short	(.L_7 - .L_6)
.L_6:
        /*0004*/ 	.word	0x00000082


	//----- nvinfo : EIATTR_KPARAM_INFO
	.align		4
.L_7:
        /*0008*/ 	.byte	0x04, 0x17
        /*000a*/ 	.short	(.L_9 - .L_8)
.L_8:
        /*000c*/ 	.word	0x00000000
        /*0010*/ 	.short	0x0003
        /*0012*/ 	.short	0x0014
        /*0014*/ 	.byte	0x00, 0xf0, 0x11, 0x00


	//----- nvinfo : EIATTR_KPARAM_INFO
	.align		4
.L_9:
        /*0018*/ 	.byte	0x04, 0x17
        /*001a*/ 	.short	(.L_11 - .L_10)
.L_10:
        /*001c*/ 	.word	0x00000000
        /*0020*/ 	.short	0x0002
        /*0022*/ 	.short	0x0010
        /*0024*/ 	.byte	0x00, 0xf0, 0x11, 0x00


	//----- nvinfo : EIATTR_KPARAM_INFO
	.align		4
.L_11:
        /*0028*/ 	.byte	0x04, 0x17
        /*002a*/ 	.short	(.L_13 - .L_12)
.L_12:
        /*002c*/ 	.word	0x00000000
        /*0030*/ 	.short	0x0001
        /*0032*/ 	.short	0x0008
        /*0034*/ 	.byte	0x00, 0xf5, 0x21, 0x00


	//----- nvinfo : EIATTR_KPARAM_INFO
	.align		4
.L_13:
        /*0038*/ 	.byte	0x04, 0x17
        /*003a*/ 	.short	(.L_15 - .L_14)
.L_14:
        /*003c*/ 	.word	0x00000000
        /*0040*/ 	.short	0x0000
        /*0042*/ 	.short	0x0000
        /*0044*/ 	.byte	0x00, 0xf5, 0x21, 0x00


	//----- nvinfo : EIATTR_SPARSE_MMA_MASK
	.align		4
.L_15:
        /*0048*/ 	.byte	0x03, 0x50
        /*004a*/ 	.short	0x0000


	//----- nvinfo : EIATTR_MAXREG_COUNT
	.align		4
        /*004c*/ 	.byte	0x03, 0x1b
        /*004e*/ 	.short	0x00ff


	//----- nvinfo : EIATTR_NUM_BARRIERS
	.align		4
        /*0050*/ 	.byte	0x02, 0x4c
        /*0052*/ 	.byte	0x01
	.zero		1


	//----- nvinfo : EIATTR_MERCURY_ISA_VERSION
	.align		4
        /*0054*/ 	.byte	0x03, 0x5f
        /*0056*/ 	.short	0x0101


	//----- nvinfo : EIATTR_VRC_CTA_INIT_COUNT
	.align		4
        /*0058*/ 	.byte	0x02, 0x4a
	.zero		1
	.zero		1


	//----- nvinfo : EIATTR_EXIT_INSTR_OFFSETS
	.align		4
        /*005c*/ 	.byte	0x04, 0x1c
        /*005e*/ 	.short	(.L_17 - .L_16)


	//   ....[0]....
.L_16:
        /*0060*/ 	.word	0x00000650


	//   ....[1]....
        /*0064*/ 	.word	0x00000790


	//   ....[2]....
        /*0068*/ 	.word	0x00000800


	//   ....[3]....
        /*006c*/ 	.word	0x00000860


	//----- nvinfo : EIATTR_CRS_STACK_SIZE
	.align		4
.L_17:
        /*0070*/ 	.byte	0x04, 0x1e
        /*0072*/ 	.short	(.L_19 - .L_18)
.L_18:
        /*0074*/ 	.word	0x00000000


	//----- nvinfo : EIATTR_CBANK_PARAM_SIZE
	.align		4
.L_19:
        /*0078*/ 	.byte	0x03, 0x19
        /*007a*/ 	.short	0x0018


	//----- nvinfo : EIATTR_PARAM_CBANK
	.align		4
        /*007c*/ 	.byte	0x04, 0x0a
        /*007e*/ 	.short	(.L_21 - .L_20)
	.align		4
.L_20:
        /*0080*/ 	.word	index@(.nv.constant0._Z22next_generation_sharedPiS_ii)
        /*0084*/ 	.short	0x0380
        /*0086*/ 	.short	0x0018


	//----- nvinfo : EIATTR_SW_WAR
	.align		4
.L_21:
        /*0088*/ 	.byte	0x04, 0x36
        /*008a*/ 	.short	(.L_23 - .L_22)
.L_22:
        /*008c*/ 	.word	0x00000008
.L_23:


//--------------------- .nv.callgraph             --------------------------
	.section	.nv.callgraph,"",@"SHT_CUDA_CALLGRAPH"
	.align	4
	.sectionentsize	8
	.align		4
        /*0000*/ 	.word	0x00000000
	.align		4
        /*0004*/ 	.word	0xffffffff
	.align		4
        /*0008*/ 	.word	0x00000000
	.align		4
        /*000c*/ 	.word	0xfffffffe
	.align		4
        /*0010*/ 	.word	0x00000000
	.align		4
        /*0014*/ 	.word	0xfffffffd
	.align		4
        /*0018*/ 	.word	0x00000000
	.align		4
        /*001c*/ 	.word	0xfffffffc


//--------------------- .text._Z22next_generation_sharedPiS_ii --------------------------
	.section	.text._Z22next_generation_sharedPiS_ii,"ax",@progbits
	.align	128
        .global         _Z22next_generation_sharedPiS_ii
        .type           _Z22next_generation_sharedPiS_ii,@function
        .size           _Z22next_generation_sharedPiS_ii,(.L_x_7 - _Z22next_generation_sharedPiS_ii)
        .other          _Z22next_generation_sharedPiS_ii,@"STO_CUDA_ENTRY STV_DEFAULT"
_Z22next_generation_sharedPiS_ii:
.text._Z22next_generation_sharedPiS_ii:
[----:B------:R-:W-:Y:S01]  /*0000*/  LDC R1, c[0x0][0x37c] ;  /* 0x0000df00ff017b82 */ /* 0x000fe20000000800 */
[----:B------:R-:W0:Y:S07]  /*0010*/  S2R R15, SR_TID.Y ;  /* 0x00000000000f7919 */ /* 0x000e2e0000002200 */
[----:B------:R-:W1:Y:S01]  /*0020*/  LDC R16, c[0x0][0x360] ;  /* 0x0000d800ff107b82 */ /* 0x000e620000000800 */
[----:B------:R-:W-:Y:S01]  /*0030*/  MOV R18, 0x400 ;  /* 0x0000040000127802 */ /* 0x000fe20000000f00 */
[----:B------:R-:W-:Y:S01]  /*0040*/  BSSY.RECONVERGENT B0, `(.L_x_0) ;  /* 0x0000059000007945 */ /* 0x000fe20003800200 */
[----:B------:R-:W1:Y:S01]  /*0050*/  S2R R7, SR_TID.X ;  /* 0x0000000000077919 */ /* 0x000e620000002100 */
[----:B------:R-:W2:Y:S04]  /*0060*/  S2R R5, SR_CgaCtaId ;  /* 0x0000000000057919 */ /* 0x000ea80000008800 */
[----:B------:R-:W0:Y:S08]  /*0070*/  S2UR UR4, SR_CTAID.Y ;  /* 0x00000000000479c3 */ /* 0x000e300000002600 */
[----:B------:R-:W0:Y:S08]  /*0080*/  LDC R20, c[0x0][0x364] ;  /* 0x0000d900ff147b82 */ /* 0x000e300000000800 */
[----:B------:R-:W1:Y:S08]  /*0090*/  S2UR UR6, SR_CTAID.X ;  /* 0x00000000000679c3 */ /* 0x000e700000002500 */
[----:B------:R-:W3:Y:S01]  /*00a0*/  LDC.64 R2, c[0x0][0x390] ;  /* 0x0000e400ff027b82 */ /* 0x000ee20000000a00 */
[----:B--2---:R-:W-:Y:S01]  /*00b0*/  LEA R18, R5, R18, 0x18 ;  /* 0x0000001205127211 */ /* 0x004fe200078ec0ff */
[----:B0-----:R-:W-:Y:S01]  /*00c0*/  IMAD R0, R20, UR4, R15 ;  /* 0x0000000414007c24 */ /* 0x001fe2000f8e020f */
[----:B------:R-:W0:Y:S03]  /*00d0*/  LDCU.64 UR4, c[0x0][0x358] ;  /* 0x00006b00ff0477ac */ /* 0x000e260008000a00 */
[----:B------:R-:W-:-:S02]  /*00e0*/  IMAD R12, R15, 0x48, R18 ;  /* 0x000000480f0c7824 */ /* 0x000fc400078e0212 */
[----:B-1----:R-:W-:Y:S01]  /*00f0*/  IMAD R6, R16, UR6, R7 ;  /* 0x0000000610067c24 */ /* 0x002fe2000f8e0207 */
[----:B---3--:R-:W-:-:S04]  /*0100*/  ISETP.GE.AND P0, PT, R0, R2, PT ;  /* 0x000000020000720c */ /* 0x008fc80003f06270 */
[----:B------:R-:W-:-:S13]  /*0110*/  ISETP.GE.OR P0, PT, R6, R3, P0 ;  /* 0x000000030600720c */ /* 0x000fda0000706670 */
[----:B0-----:R-:W-:Y:S05]  /*0120*/  @P0 BRA `(.L_x_1) ;  /* 0x0000000400280947 */ /* 0x001fea0003800000 */
[----:B------:R-:W0:Y:S01]  /*0130*/  LDC.64 R8, c[0x0][0x380] ;  /* 0x0000e000ff087b82 */ /* 0x000e220000000a00 */
[----:B------:R-:W-:Y:S01]  /*0140*/  VIADD R5, R3, 0xffffffff ;  /* 0xffffffff03057836 */ /* 0x000fe20000000000 */
[----:B------:R-:W-:Y:S01]  /*0150*/  ISETP.GE.AND P0, PT, R6, 0x1, PT ;  /* 0x000000010600780c */ /* 0x000fe20003f06270 */
[----:B------:R-:W-:-:S03]  /*0160*/  VIADD R4, R16, 0xffffffff ;  /* 0xffffffff10047836 */ /* 0x000fc60000000000 */
[----:B------:R-:W-:Y:S01]  /*0170*/  ISETP.GE.AND P1, PT, R6, R5, PT ;  /* 0x000000050600720c */ /* 0x000fe20003f26270 */
[----:B------:R-:W-:Y:S01]  /*0180*/  IMAD R5, R0, R3, R6 ;  /* 0x0000000300057224 */ /* 0x000fe200078e0206 */
[C---:B------:R-:W-:Y:S02]  /*0190*/  ISETP.NE.OR P0, PT, R7.reuse, RZ, !P0 ;  /* 0x000000ff0700720c */ /* 0x040fe40004705670 */
[----:B------:R-:W-:Y:S01]  /*01a0*/  ISETP.NE.OR P1, PT, R7, R4, P1 ;  /* 0x000000040700720c */ /* 0x000fe20000f25670 */
[----:B0-----:R-:W-:-:S05]  /*01b0*/  IMAD.WIDE R4, R5, 0x4, R8 ;  /* 0x0000000405047825 */ /* 0x001fca00078e0208 */
[----:B------:R-:W2:Y:S05]  /*01c0*/  LDG.E R10, desc[UR4][R4.64] ;  /* 0x00000004040a7981 */ /* 0x000eaa000c1e1900 */
[----:B------:R0:W5:Y:S04]  /*01d0*/  @!P0 LDG.E R13, desc[UR4][R4.64+-0x4] ;  /* 0xfffffc04040d8981 */ /* 0x000168000c1e1900 */
[----:B------:R0:W5:Y:S01]  /*01e0*/  @!P1 LDG.E R14, desc[UR4][R4.64+0x4] ;  /* 0x00000404040e9981 */ /* 0x000162000c1e1900 */
[----:B------:R-:W-:Y:S01]  /*01f0*/  VIADD R11, R20, 0xffffffff ;  /* 0xffffffff140b7836 */ /* 0x000fe20000000000 */
[C---:B------:R-:W-:Y:S01]  /*0200*/  ISETP.NE.AND P2, PT, R15.reuse, RZ, PT ;  /* 0x000000ff0f00720c */ /* 0x040fe20003f45270 */
[----:B------:R-:W-:Y:S03]  /*0210*/  BSSY.RECONVERGENT B1, `(.L_x_2) ;  /* 0x000001e000017945 */ /* 0x000fe60003800200 */
[----:B------:R-:W-:Y:S01]  /*0220*/  ISETP.NE.AND P4, PT, R15, R11, PT ;  /* 0x0000000b0f00720c */ /* 0x000fe20003f85270 */
[----:B------:R-:W-:-:S05]  /*0230*/  IMAD R15, R7, 0x4, R12 ;  /* 0x00000004070f7824 */ /* 0x000fca00078e020c */
[----:B--2---:R0:W-:Y:S03]  /*0240*/  STS [R15+0x4c], R10 ;  /* 0x00004c0a0f007388 */ /* 0x0041e60000000800 */
[----:B------:R-:W-:Y:S05]  /*0250*/  @P2 BRA `(.L_x_3) ;  /* 0x0000000000642947 */ /* 0x000fea0003800000 */
[----:B------:R-:W1:Y:S01]  /*0260*/  LDCU.64 UR6, c[0x0][0x380] ;  /* 0x00007000ff0677ac */ /* 0x000e620008000a00 */
[----:B------:R-:W-:Y:S01]  /*0270*/  VIADD R11, R3, 0xffffffff ;  /* 0xffffffff030b7836 */ /* 0x000fe20000000000 */
[----:B------:R-:W-:Y:S01]  /*0280*/  ISETP.NE.AND P5, PT, R0, RZ, PT ;  /* 0x000000ff0000720c */ /* 0x000fe20003fa5270 */
[----:B0-----:R-:W-:Y:S01]  /*0290*/  VIADD R10, R16, 0xffffffff ;  /* 0xffffffff100a7836 */ /* 0x001fe20000000000 */
[C---:B------:R-:W-:Y:S02]  /*02a0*/  ISETP.GE.AND P2, PT, R6.reuse, 0x1, PT ;  /* 0x000000010600780c */ /* 0x040fe40003f46270 */
[----:B------:R-:W-:Y:S01]  /*02b0*/  ISETP.GE.AND P3, PT, R6, R11, PT ;  /* 0x0000000b0600720c */ /* 0x000fe20003f66270 */
[----:B------:R-:W-:Y:S01]  /*02c0*/  IMAD R11, R0, R3, -R3 ;  /* 0x00000003000b7224 */ /* 0x000fe200078e0a03 */
[C---:B------:R-:W-:Y:S02]  /*02d0*/  ISETP.NE.OR P2, PT, R7.reuse, RZ, !P2 ;  /* 0x000000ff0700720c */ /* 0x040fe40005745670 */
[----:B------:R-:W-:-:S02]  /*02e0*/  ISETP.NE.OR P3, PT, R7, R10, P3 ;  /* 0x0000000a0700720c */ /* 0x000fc40001f65670 */
[----:B------:R-:W-:Y:S02]  /*02f0*/  SHF.R.S32.HI R10, RZ, 0x1f, R6 ;  /* 0x0000001fff0a7819 */ /* 0x000fe40000011406 */
[C---:B------:R-:W-:Y:S01]  /*0300*/  IADD3 R19, P6, PT, R6.reuse, R11, RZ ;  /* 0x0000000b06137210 */ /* 0x040fe20007fde0ff */
[----:B------:R-:W-:Y:S01]  /*0310*/  @P5 IMAD.IADD R17, R6, 0x1, R11 ;  /* 0x0000000106115824 */ /* 0x000fe200078e020b */
[C---:B------:R-:W-:Y:S02]  /*0320*/  ISETP.EQ.OR P2, PT, R0.reuse, RZ, P2 ;  /* 0x000000ff0000720c */ /* 0x040fe40001742670 */
[----:B------:R-:W-:Y:S01]  /*0330*/  ISETP.EQ.OR P3, PT, R0, RZ, P3 ;  /* 0x000000ff0000720c */ /* 0x000fe20001f62670 */
[----:B------:R-:W-:Y:S01]  /*0340*/  @P5 IMAD.WIDE R8, R17, 0x4, R8 ;  /* 0x0000000411085825 */ /* 0x000fe200078e0208 */
[----:B------:R-:W-:Y:S02]  /*0350*/  LEA.HI.X.SX32 R20, R11, R10, 0x1, P6 ;  /* 0x0000000a0b147211 */ /* 0x000fe400030f0eff */
[----:B-1----:R-:W-:-:S03]  /*0360*/  LEA R10, P6, R19, UR6, 0x2 ;  /* 0x00000006130a7c11 */ /* 0x002fc6000f8c10ff */
[----:B------:R-:W2:Y:S01]  /*0370*/  @P5 LDG.E R8, desc[UR4][R8.64] ;  /* 0x0000000408085981 */ /* 0x000ea2000c1e1900 */
[----:B------:R-:W-:-:S05]  /*0380*/  LEA.HI.X R11, R19, UR7, R20, 0x2, P6 ;  /* 0x00000007130b7c11 */ /* 0x000fca000b0f1414 */
[----:B------:R-:W3:Y:S04]  /*0390*/  @!P2 LDG.E R19, desc[UR4][R10.64+-0x4] ;  /* 0xfffffc040a13a981 */ /* 0x000ee8000c1e1900 */
[----:B------:R-:W4:Y:S01]  /*03a0*/  @!P3 LDG.E R20, desc[UR4][R10.64+0x4] ;  /* 0x000004040a14b981 */ /* 0x000f22000c1e1900 */
[----:B------:R-:W-:-:S05]  /*03b0*/  IMAD R17, R7, 0x4, R18 ;  /* 0x0000000407117824 */ /* 0x000fca00078e0212 */
[----:B--2---:R1:W-:Y:S04]  /*03c0*/  @P5 STS [R17+0x4], R8 ;  /* 0x0000040811005388 */ /* 0x0043e80000000800 */
[----:B---3--:R1:W-:Y:S04]  /*03d0*/  @!P2 STS [R18], R19 ;  /* 0x000000131200a388 */ /* 0x0083e80000000800 */
[----:B----4-:R1:W-:Y:S02]  /*03e0*/  @!P3 STS [R17+0x8], R20 ;  /* 0x000008141100b388 */ /* 0x0103e40000000800 */
.L_x_3:
[----:B------:R-:W-:Y:S05]  /*03f0*/  BSYNC.RECONVERGENT B1 ;  /* 0x0000000000017941 */ /* 0x000fea0003800200 */
.L_x_2:
[----:B------:R-:W-:Y:S04]  /*0400*/  BSSY.RECONVERGENT B1, `(.L_x_4) ;  /* 0x000001a000017945 */ /* 0x000fe80003800200 */
[----:B------:R-:W-:Y:S05]  /*0410*/  @P4 BRA `(.L_x_5) ;  /* 0x0000000000604947 */ /* 0x000fea0003800000 */
[----:B------:R-:W2:Y:S01]  /*0420*/  LDCU.64 UR6, c[0x0][0x380] ;  /* 0x00007000ff0677ac */ /* 0x000ea20008000a00 */
[----:B------:R-:W-:Y:S01]  /*0430*/  VIADD R11, R3, 0xffffffff ;  /* 0xffffffff030b7836 */ /* 0x000fe20000000000 */
[----:B------:R-:W-:Y:S01]  /*0440*/  ISETP.GE.AND P3, PT, R6, 0x1, PT ;  /* 0x000000010600780c */ /* 0x000fe20003f66270 */
[----:B------:R-:W-:Y:S02]  /*0450*/  VIADD R9, R2, 0xffffffff ;  /* 0xffffffff02097836 */ /* 0x000fe40000000000 */
[----:B------:R-:W-:Y:S01]  /*0460*/  VIADD R16, R16, 0xffffffff ;  /* 0xffffffff10107836 */ /* 0x000fe20000000000 */
[----:B------:R-:W-:Y:S01]  /*0470*/  ISETP.GE.AND P2, PT, R6, R11, PT ;  /* 0x0000000b0600720c */ /* 0x000fe20003f46270 */
[C---:B------:R-:W-:Y:S01]  /*0480*/  IMAD R11, R0.reuse, R3, R3 ;  /* 0x00000003000b7224 */ /* 0x040fe200078e0203 */
[----:B------:R-:W-:Y:S02]  /*0490*/  ISETP.GE.U32.AND P4, PT, R0, R9, PT ;  /* 0x000000090000720c */ /* 0x000fe40003f86070 */
[----:B------:R-:W-:-:S02]  /*04a0*/  ISETP.NE.OR P3, PT, R7, RZ, !P3 ;  /* 0x000000ff0700720c */ /* 0x000fc40005f65670 */
[----:B------:R-:W-:Y:S02]  /*04b0*/  ISETP.NE.OR P2, PT, R7, R16, P2 ;  /* 0x000000100700720c */ /* 0x000fe40001745670 */
[----:B-1----:R-:W-:Y:S02]  /*04c0*/  SHF.R.S32.HI R17, RZ, 0x1f, R11 ;  /* 0x0000001fff117819 */ /* 0x002fe4000001140b */
[----:B------:R-:W-:Y:S02]  /*04d0*/  IADD3 R11, P5, PT, R6, R11, RZ ;  /* 0x0000000b060b7210 */ /* 0x000fe40007fbe0ff */
[CC--:B------:R-:W-:Y:S02]  /*04e0*/  ISETP.GE.U32.OR P3, PT, R0.reuse, R9.reuse, P3 ;  /* 0x000000090000720c */ /* 0x0c0fe40001f66470 */
[----:B------:R-:W-:Y:S01]  /*04f0*/  ISETP.GE.U32.OR P2, PT, R0, R9, P2 ;  /* 0x000000090000720c */ /* 0x000fe20001746470 */
[----:B0-----:R-:W-:Y:S01]  /*0500*/  @!P4 IMAD.WIDE R4, R3, 0x4, R4 ;  /* 0x000000040304c825 */ /* 0x001fe200078e0204 */
[----:B------:R-:W-:-:S02]  /*0510*/  LEA.HI.X.SX32 R10, R6, R17, 0x1, P5 ;  /* 0x00000011060a7211 */ /* 0x000fc400028f0eff */
[----:B--2---:R-:W-:-:S03]  /*0520*/  LEA R8, P5, R11, UR6, 0x2 ;  /* 0x000000060b087c11 */ /* 0x004fc6000f8a10ff */
[----:B------:R-:W2:Y:S01]  /*0530*/  @!P4 LDG.E R4, desc[UR4][R4.64] ;  /* 0x000000040404c981 */ /* 0x000ea2000c1e1900 */
[----:B------:R-:W-:-:S05]  /*0540*/  LEA.HI.X R9, R11, UR7, R10, 0x2, P5 ;  /* 0x000000070b097c11 */ /* 0x000fca000a8f140a */
[----:B------:R-:W3:Y:S04]  /*0550*/  @!P3 LDG.E R11, desc[UR4][R8.64+-0x4] ;  /* 0xfffffc04080bb981 */ /* 0x000ee8000c1e1900 */
[----:B------:R-:W4:Y:S04]  /*0560*/  @!P2 LDG.E R10, desc[UR4][R8.64+0x4] ;  /* 0x00000404080aa981 */ /* 0x000f28000c1e1900 */
[----:B--2---:R2:W-:Y:S04]  /*0570*/  @!P4 STS [R15+0x94], R4 ;  /* 0x000094040f00c388 */ /* 0x0045e80000000800 */
[----:B---3--:R2:W-:Y:S04]  /*0580*/  @!P3 STS [R12+0x90], R11 ;  /* 0x0000900b0c00b388 */ /* 0x0085e80000000800 */
[----:B----4-:R2:W-:Y:S02]  /*0590*/  @!P2 STS [R15+0x98], R10 ;  /* 0x0000980a0f00a388 */ /* 0x0105e40000000800 */
.L_x_5:
[----:B------:R-:W-:Y:S05]  /*05a0*/  BSYNC.RECONVERGENT B1 ;  /* 0x0000000000017941 */ /* 0x000fea0003800200 */
.L_x_4:
[----:B-----5:R3:W-:Y:S04]  /*05b0*/  @!P0 STS [R12+0x48], R13 ;  /* 0x0000480d0c008388 */ /* 0x0207e80000000800 */
[----:B------:R3:W-:Y:S02]  /*05c0*/  @!P1 STS [R15+0x50], R14 ;  /* 0x0000500e0f009388 */ /* 0x0007e40000000800 */
.L_x_1:
[----:B------:R-:W-:Y:S05]  /*05d0*/  BSYNC.RECONVERGENT B0 ;  /* 0x0000000000007941 */ /* 0x000fea0003800200 */
.L_x_0:
[----:B0-----:R-:W-:Y:S01]  /*05e0*/  VIADD R5, R3, 0xffffffff ;  /* 0xffffffff03057836 */ /* 0x001fe20000000000 */
[----:B------:R-:W-:Y:S04]  /*05f0*/  BAR.SYNC.DEFER_BLOCKING 0x0 ;  /* 0x0000000000007b1d */ /* 0x000fe80000010000 */
[----:B------:R-:W-:Y:S01]  /*0600*/  ISETP.GE.AND P0, PT, R6, R5, PT ;  /* 0x000000050600720c */ /* 0x000fe20003f06270 */
[----:B------:R-:W-:-:S03]  /*0610*/  VIADD R5, R2, 0xffffffff ;  /* 0xffffffff02057836 */ /* 0x000fc60000000000 */
[----:B------:R-:W-:-:S04]  /*0620*/  ISETP.LT.OR P0, PT, R6, 0x1, P0 ;  /* 0x000000010600780c */ /* 0x000fc80000701670 */
[----:B------:R-:W-:-:S04]  /*0630*/  ISETP.EQ.OR P0, PT, R0, RZ, P0 ;  /* 0x000000ff0000720c */ /* 0x000fc80000702670 */
[----:B------:R-:W-:-:S13]  /*0640*/  ISETP.GE.OR P0, PT, R0, R5, P0 ;  /* 0x000000050000720c */ /* 0x000fda0000706670 */
[----:B------:R-:W-:Y:S05]  /*0650*/  @P0 EXIT ;  /* 0x000000000000094d */ /* 0x000fea0003800000 */
[----:B--23--:R-:W-:-:S05]  /*0660*/  IMAD R12, R7, 0x4, R12 ;  /* 0x00000004070c7824 */ /* 0x00cfca00078e020c */
[----:B------:R-:W-:Y:S04]  /*0670*/  LDS R2, [R12] ;  /* 0x000000000c027984 */ /* 0x000fe80000000800 */
[----:B------:R-:W-:Y:S04]  /*0680*/  LDS R5, [R12+0x4] ;  /* 0x000004000c057984 */ /* 0x000fe80000000800 */
[----:B------:R-:W0:Y:S04]  /*0690*/  LDS R4, [R12+0x8] ;  /* 0x000008000c047984 */ /* 0x000e280000000800 */
[----:B------:R-:W-:Y:S04]  /*06a0*/  LDS R7, [R12+0x48] ;  /* 0x000048000c077984 */ /* 0x000fe80000000800 */
[----:B-1----:R-:W1:Y:S04]  /*06b0*/  LDS R8, [R12+0x50] ;  /* 0x000050000c087984 */ /* 0x002e680000000800 */
[----:B------:R-:W-:Y:S04]  /*06c0*/  LDS R9, [R12+0x90] ;  /* 0x000090000c097984 */ /* 0x000fe80000000800 */
[----:B------:R-:W2:Y:S04]  /*06d0*/  LDS R10, [R12+0x94] ;  /* 0x000094000c0a7984 */ /* 0x000ea80000000800 */
[----:B------:R-:W3:Y:S01]  /*06e0*/  LDS R11, [R12+0x98] ;  /* 0x000098000c0b7984 */ /* 0x000ee20000000800 */
[----:B0-----:R-:W-:-:S04]  /*06f0*/  IADD3 R2, PT, PT, R4, R5, R2 ;  /* 0x0000000504027210 */ /* 0x001fc80007ffe002 */
[----:B-1----:R-:W-:-:S04]  /*0700*/  IADD3 R2, PT, PT, R8, R2, R7 ;  /* 0x0000000208027210 */ /* 0x002fc80007ffe007 */
[----:B--2---:R-:W-:-:S05]  /*0710*/  IADD3 R2, PT, PT, R10, R2, R9 ;  /* 0x000000020a027210 */ /* 0x004fca0007ffe009 */
[----:B---3--:R-:W-:-:S04]  /*0720*/  IMAD.IADD R2, R2, 0x1, R11 ;  /* 0x0000000102027824 */ /* 0x008fc800078e020b */
[----:B------:R-:W-:-:S05]  /*0730*/  VIADD R4, R2, 0xfffffffc ;  /* 0xfffffffc02047836 */ /* 0x000fca0000000000 */
[----:B------:R-:W-:-:S13]  /*0740*/  ISETP.GT.U32.AND P0, PT, R4, -0x3, PT ;  /* 0xfffffffd0400780c */ /* 0x000fda0003f04070 */
[----:B------:R-:W0:Y:S01]  /*0750*/  @!P0 LDC.64 R4, c[0x0][0x388] ;  /* 0x0000e200ff048b82 */ /* 0x000e220000000a00 */
[----:B------:R-:W-:-:S04]  /*0760*/  @!P0 IMAD R7, R0, R3, R6 ;  /* 0x0000000300078224 */ /* 0x000fc800078e0206 */
[----:B0-----:R-:W-:-:S05]  /*0770*/  @!P0 IMAD.WIDE R4, R7, 0x4, R4 ;  /* 0x0000000407048825 */ /* 0x001fca00078e0204 */
[----:B------:R0:W-:Y:S01]  /*0780*/  @!P0 STG.E desc[UR4][R4.64], RZ ;  /* 0x000000ff04008986 */ /* 0x0001e2000c101904 */
[----:B------:R-:W-:Y:S05]  /*0790*/  @!P0 EXIT ;  /* 0x000000000000894d */ /* 0x000fea0003800000 */
[----:B------:R-:W-:-:S13]  /*07a0*/  ISETP.NE.AND P0, PT, R2, 0x3, PT ;  /* 0x000000030200780c */ /* 0x000fda0003f05270 */
[----:B0-----:R-:W0:Y:S01]  /*07b0*/  @!P0 LDC.64 R4, c[0x0][0x388] ;  /* 0x0000e200ff048b82 */ /* 0x001e220000000a00 */
[----:B------:R-:W-:Y:S02]  /*07c0*/  @!P0 IMAD R9, R0, R3, R6 ;  /* 0x0000000300098224 */ /* 0x000fe400078e0206 */
[----:B------:R-:W-:Y:S02]  /*07d0*/  @!P0 IMAD.MOV.U32 R7, RZ, RZ, 0x1 ;  /* 0x00000001ff078424 */ /* 0x000fe400078e00ff */
[----:B0-----:R-:W-:-:S05]  /*07e0*/  @!P0 IMAD.WIDE R4, R9, 0x4, R4 ;  /* 0x0000000409048825 */ /* 0x001fca00078e0204 */
[----:B------:R0:W-:Y:S01]  /*07f0*/  @!P0 STG.E desc[UR4][R4.64], R7 ;  /* 0x0000000704008986 */ /* 0x0001e2000c101904 */
[----:B------:R-:W-:Y:S05]  /*0800*/  @!P0 EXIT ;  /* 0x000000000000894d */ /* 0x000fea0003800000 */
[----:B0-----:R-:W0:Y:S01]  /*0810*/  LDS R7, [R12+0x4c] ;  /* 0x00004c000c077984 */ /* 0x001e220000000800 */
[----:B------:R-:W1:Y:S01]  /*0820*/  LDC.64 R4, c[0x0][0x388] ;  /* 0x0000e200ff047b82 */ /* 0x000e620000000a00 */
[----:B------:R-:W-:-:S04]  /*0830*/  IMAD R3, R0, R3, R6 ;  /* 0x0000000300037224 */ /* 0x000fc800078e0206 */
[----:B-1----:R-:W-:-:S05]  /*0840*/  IMAD.WIDE R4, R3, 0x4, R4 ;  /* 0x0000000403047825 */ /* 0x002fca00078e0204 */
[----:B0-----:R-:W-:Y:S01]  /*0850*/  STG.E desc[UR4][R4.64], R7 ;  /* 0x0000000704007986 */ /* 0x001fe2000c101904 */
[----:B------:R-:W-:Y:S05]  /*0860*/  EXIT ;  /* 0x000000000000794d */ /* 0x000fea0003800000 */
.L_x_6:
[----:B------:R-:W-:-:S00]  /*0870*/  BRA `(.L_x_6) ;  /* 0xfffffffc00fc7947 */ /* 0x000fc0000383ffff */
[----:B------:R-:W-:-:S00]  /*0880*/  NOP ;  /* 0x0000000000007918 */ /* 0x000fc00000000000 */
[----:B------:R-:W-:-:S00]  /*0890*/  NOP ;  /* 0x0000000000007918 */ /* 0x000fc00000000000 */
[----:B------:R-:W-:-:S00]  /*08a0*/  NOP ;  /* 0x0000000000007918 */ /* 0x000fc00000000000 */
[----:B------:R-:W-:-:S00]  /*08b0*/  NOP ;  /* 0x0000000000007918 */ /* 0x000fc00000000000 */
[----:B------:R-:W-:-:S00]  /*08c0*/  NOP ;  /* 0x0000000000007918 */ /* 0x000fc00000000000 */
[----:B------:R-:W-:-:S00]  /*08d0*/  NOP ;  /* 0x0000000000007918 */ /* 0x000fc00000000000 */
[----:B------:R-:W-:-:S00]  /*08e0*/  NOP ;  /* 0x0000000000007918 */ /* 0x000fc00000000000 */
[----:B------:R-:W-:-:S00]  /*08f0*/  NOP ;  /* 0x0000000000007918 */ /* 0x000fc00000000000 */
.L_x_7:


//--------------------- .nv.shared._Z22next_generation_sharedPiS_ii --------------------------
	.section	.nv.shared._Z22next_generation_sharedPiS_ii,"aw",@nobits
	.sectionflags	@""
	.align	4
.nv.shared._Z22next_generation_sharedPiS_ii:
	.zero		2320


//--------------------- .nv.shared.reserved.0     --------------------------
	.section	.nv.shared.reserved.0,"aw",@nobits
	.weak		__nv_reservedSMEM_offset_0_alias
	.size		__nv_reservedSMEM_offset_0_alias, 0, 64
	.other		__nv_reservedSMEM_offset_0_alias,@"STO_CUDA_RESERVED_SHARED STV_DEFAULT"
__nv_reservedSMEM_offset_0_alias:
	.zero		0
	.zero		64


//--------------------- .nv.constant0._Z22next_generation_sharedPiS_ii --------------------------
	.section	.nv.constant0._Z22next_generation_sharedPiS_ii,"a",@progbits
	.sectionflags	@""
	.align	4
.nv.constant0._Z22next_generation_sharedPiS_ii:
	.zero		920


//--------------------- SYMBOLS --------------------------

	.type		.nv.reservedSmem.offset0,@object
	.size		.nv.reservedSmem.offset0,0x4
	.type		.nv.reservedSmem.cap,@object
	.size		.nv.reservedSmem.cap,0x4
